//
// Generated by NVIDIA NVVM Compiler
//
// Compiler Build ID: CL-36424714
// Cuda compilation tools, release 13.0, V13.0.88
// Based on NVVM 20.0.0
//

.version 9.0
.target sm_100
.address_size 64

	// .globl	_Z26rgb_copy_array_interleavedPiS_

.visible .entry _Z26rgb_copy_array_interleavedPiS_(
	.param .u64 .ptr .align 1 _Z26rgb_copy_array_interleavedPiS__param_0,
	.param .u64 .ptr .align 1 _Z26rgb_copy_array_interleavedPiS__param_1
)
{
	.reg .pred 	%p<2>;
	.reg .b32 	%r<9>;
	.reg .b64 	%rd<8>;

	ld.param.u64 	%rd1, [_Z26rgb_copy_array_interleavedPiS__param_0];
	ld.param.u64 	%rd2, [_Z26rgb_copy_array_interleavedPiS__param_1];
	mov.u32 	%r2, %ctaid.x;
	mov.u32 	%r3, %ntid.x;
	mov.u32 	%r4, %tid.x;
	mad.lo.s32 	%r1, %r2, %r3, %r4;
	setp.gt.s32 	%p1, %r1, 15;
	@%p1 bra 	$L__BB0_2;
	cvta.to.global.u64 	%rd3, %rd2;
	cvta.to.global.u64 	%rd4, %rd1;
	mul.lo.s32 	%r5, %r1, 3;
	mul.wide.s32 	%rd5, %r5, 4;
	add.s64 	%rd6, %rd3, %rd5;
	ld.global.u32 	%r6, [%rd6];
	add.s64 	%rd7, %rd4, %rd5;
	st.global.u32 	[%rd7], %r6;
	ld.global.u32 	%r7, [%rd6+4];
	st.global.u32 	[%rd7+4], %r7;
	ld.global.u32 	%r8, [%rd6+8];
	st.global.u32 	[%rd7+8], %r8;
$L__BB0_2:
	ret;

}
	// .globl	_Z24rgb_copy_array_coalescedPiS_
.visible .entry _Z24rgb_copy_array_coalescedPiS_(
	.param .u64 .ptr .align 1 _Z24rgb_copy_array_coalescedPiS__param_0,
	.param .u64 .ptr .align 1 _Z24rgb_copy_array_coalescedPiS__param_1
)
{
	.reg .b32 	%r<10>;
	.reg .b64 	%rd<14>;

	ld.param.u64 	%rd1, [_Z24rgb_copy_array_coalescedPiS__param_0];
	ld.param.u64 	%rd2, [_Z24rgb_copy_array_coalescedPiS__param_1];
	cvta.to.global.u64 	%rd3, %rd1;
	cvta.to.global.u64 	%rd4, %rd2;
	mov.u32 	%r1, %ctaid.x;
	mov.u32 	%r2, %ntid.x;
	mov.u32 	%r3, %tid.x;
	mad.lo.s32 	%r4, %r1, %r2, %r3;
	mul.wide.u32 	%rd5, %r4, 4;
	add.s64 	%rd6, %rd4, %rd5;
	ld.global.u32 	%r5, [%rd6];
	add.s64 	%rd7, %rd3, %rd5;
	st.global.u32 	[%rd7], %r5;
	add.s32 	%r6, %r4, %r2;
	mul.wide.u32 	%rd8, %r6, 4;
	add.s64 	%rd9, %rd4, %rd8;
	ld.global.u32 	%r7, [%rd9];
	add.s64 	%rd10, %rd3, %rd8;
	st.global.u32 	[%rd10], %r7;
	add.s32 	%r8, %r6, %r2;
	mul.wide.u32 	%rd11, %r8, 4;
	add.s64 	%rd12, %rd4, %rd11;
	ld.global.u32 	%r9, [%rd12];
	add.s64 	%rd13, %rd3, %rd11;
	st.global.u32 	[%rd13], %r9;
	ret;

}
	// .globl	_Z27rgb_copy_struct_interleavedP5pixelS0_
.visible .entry _Z27rgb_copy_struct_interleavedP5pixelS0_(
	.param .u64 .ptr .align 1 _Z27rgb_copy_struct_interleavedP5pixelS0__param_0,
	.param .u64 .ptr .align 1 _Z27rgb_copy_struct_interleavedP5pixelS0__param_1
)
{
	.reg .b32 	%r<5>;
	.reg .b64 	%rd<8>;

	ld.param.u64 	%rd1, [_Z27rgb_copy_struct_interleavedP5pixelS0__param_0];
	ld.param.u64 	%rd2, [_Z27rgb_copy_struct_interleavedP5pixelS0__param_1];
	cvta.to.global.u64 	%rd3, %rd1;
	cvta.to.global.u64 	%rd4, %rd2;
	mov.u32 	%r1, %tid.x;
	mul.wide.u32 	%rd5, %r1, 12;
	add.s64 	%rd6, %rd4, %rd5;
	ld.global.u32 	%r2, [%rd6];
	add.s64 	%rd7, %rd3, %rd5;
	st.global.u32 	[%rd7], %r2;
	ld.global.u32 	%r3, [%rd6+4];
	st.global.u32 	[%rd7+4], %r3;
	ld.global.u32 	%r4, [%rd6+8];
	st.global.u32 	[%rd7+8], %r4;
	ret;

}
	// .globl	_Z25rgb_copy_struct_coalescedP5pixelS0_
.visible .entry _Z25rgb_copy_struct_coalescedP5pixelS0_(
	.param .u64 .ptr .align 1 _Z25rgb_copy_struct_coalescedP5pixelS0__param_0,
	.param .u64 .ptr .align 1 _Z25rgb_copy_struct_coalescedP5pixelS0__param_1
)
{
	.reg .b32 	%r<6>;
	.reg .b64 	%rd<13>;

	ld.param.u64 	%rd1, [_Z25rgb_copy_struct_coalescedP5pixelS0__param_0];
	ld.param.u64 	%rd2, [_Z25rgb_copy_struct_coalescedP5pixelS0__param_1];
	cvta.to.global.u64 	%rd3, %rd1;
	cvta.to.global.u64 	%rd4, %rd2;
	mov.u32 	%r1, %tid.x;
	mul.wide.u32 	%rd5, %r1, 4;
	add.s64 	%rd6, %rd4, %rd5;
	ld.global.u32 	%r2, [%rd6];
	add.s64 	%rd7, %rd3, %rd5;
	st.global.u32 	[%rd7], %r2;
	mov.u32 	%r3, %ntid.x;
	mul.wide.s32 	%rd8, %r3, 4;
	add.s64 	%rd9, %rd6, %rd8;
	ld.global.u32 	%r4, [%rd9];
	add.s64 	%rd10, %rd7, %rd8;
	st.global.u32 	[%rd10], %r4;
	add.s64 	%rd11, %rd9, %rd8;
	ld.global.u32 	%r5, [%rd11];
	add.s64 	%rd12, %rd10, %rd8;
	st.global.u32 	[%rd12], %r5;
	ret;

}
	// .globl	_Z21rgb_copy_struct_wholeP5pixelS0_
.visible .entry _Z21rgb_copy_struct_wholeP5pixelS0_(
	.param .u64 .ptr .align 1 _Z21rgb_copy_struct_wholeP5pixelS0__param_0,
	.param .u64 .ptr .align 1 _Z21rgb_copy_struct_wholeP5pixelS0__param_1
)
{
	.reg .b32 	%r<8>;
	.reg .b64 	%rd<8>;

	ld.param.u64 	%rd1, [_Z21rgb_copy_struct_wholeP5pixelS0__param_0];
	ld.param.u64 	%rd2, [_Z21rgb_copy_struct_wholeP5pixelS0__param_1];
	cvta.to.global.u64 	%rd3, %rd1;
	cvta.to.global.u64 	%rd4, %rd2;
	mov.u32 	%r1, %ctaid.x;
	mov.u32 	%r2, %ntid.x;
	mov.u32 	%r3, %tid.x;
	mad.lo.s32 	%r4, %r1, %r2, %r3;
	mul.wide.s32 	%rd5, %r4, 12;
	add.s64 	%rd6, %rd3, %rd5;
	add.s64 	%rd7, %rd4, %rd5;
	ld.global.u32 	%r5, [%rd7];
	ld.global.u32 	%r6, [%rd7+4];
	ld.global.u32 	%r7, [%rd7+8];
	st.global.u32 	[%rd6], %r5;
	st.global.u32 	[%rd6+4], %r6;
	st.global.u32 	[%rd6+8], %r7;
	ret;

}


// ===== COMPILED SASS (sm_100) =====

	.target	sm_100

	.elftype	@"ET_EXEC"


//--------------------- .note.nv.tkinfo           --------------------------
	.section	.note.nv.tkinfo,"",@"SHT_NOTE"
	.sectionflags	@"SHF_NOTE_NV_TKINFO"
	.tkinfo
        /*0018*/ 	.word	0x00000002
        /*0030*/ 	.string	""
        /*0030*/ 	.string	"ptxas"
        /*0030*/ 	.string	"Cuda compilation tools, release 13.0, V13.0.88"
        /*0030*/ 	.string	"Build cuda_13.0.r13.0/compiler.36424714_0"
        /*0030*/ 	.string	"-arch sm_100 -m 64 "



//--------------------- .note.nv.cuinfo           --------------------------
	.section	.note.nv.cuinfo,"",@"SHT_NOTE"
	.sectionflags	@"SHF_NOTE_NV_CUINFO"
        /*0018*/ 	.short	0x0002
        /*001a*/ 	.short	0x0064
        /*001c*/ 	.short	0x0082
	.zero		2


//--------------------- .nv.info                  --------------------------
	.section	.nv.info,"",@"SHT_CUDA_INFO"
	.align	4


	//----- nvinfo : EIATTR_REGCOUNT
	.align		4
        /*0000*/ 	.byte	0x04, 0x2f
        /*0002*/ 	.short	(.L_1 - .L_0)
	.align		4
.L_0:
        /*0004*/ 	.word	index@(_Z26rgb_copy_array_interleavedPiS_)
        /*0008*/ 	.word	0x0000000e


	//----- nvinfo : EIATTR_FRAME_SIZE
	.align		4
.L_1:
        /*000c*/ 	.byte	0x04, 0x11
        /*000e*/ 	.short	(.L_3 - .L_2)
	.align		4
.L_2:
        /*0010*/ 	.word	index@(_Z26rgb_copy_array_interleavedPiS_)
        /*0014*/ 	.word	0x00000000


	//----- nvinfo : EIATTR_REGCOUNT
	.align		4
.L_3:
        /*0018*/ 	.byte	0x04, 0x2f
        /*001a*/ 	.short	(.L_5 - .L_4)
	.align		4
.L_4:
        /*001c*/ 	.word	index@(_Z24rgb_copy_array_coalescedPiS_)
        /*0020*/ 	.word	0x00000014


	//----- nvinfo : EIATTR_FRAME_SIZE
	.align		4
.L_5:
        /*0024*/ 	.byte	0x04, 0x11
        /*0026*/ 	.short	(.L_7 - .L_6)
	.align		4
.L_6:
        /*0028*/ 	.word	index@(_Z24rgb_copy_array_coalescedPiS_)
        /*002c*/ 	.word	0x00000000


	//----- nvinfo : EIATTR_REGCOUNT
	.align		4
.L_7:
        /*0030*/ 	.byte	0x04, 0x2f
        /*0032*/ 	.short	(.L_9 - .L_8)
	.align		4
.L_8:
        /*0034*/ 	.word	index@(_Z27rgb_copy_struct_interleavedP5pixelS0_)
        /*0038*/ 	.word	0x0000000e


	//----- nvinfo : EIATTR_FRAME_SIZE
	.align		4
.L_9:
        /*003c*/ 	.byte	0x04, 0x11
        /*003e*/ 	.short	(.L_11 - .L_10)
	.align		4
.L_10:
        /*0040*/ 	.word	index@(_Z27rgb_copy_struct_interleavedP5pixelS0_)
        /*0044*/ 	.word	0x00000000


	//----- nvinfo : EIATTR_REGCOUNT
	.align		4
.L_11:
        /*0048*/ 	.byte	0x04, 0x2f
        /*004a*/ 	.short	(.L_13 - .L_12)
	.align		4
.L_12:
        /*004c*/ 	.word	index@(_Z25rgb_copy_struct_coalescedP5pixelS0_)
        /*0050*/ 	.word	0x00000014


	//----- nvinfo : EIATTR_FRAME_SIZE
	.align		4
.L_13:
        /*0054*/ 	.byte	0x04, 0x11
        /*0056*/ 	.short	(.L_15 - .L_14)
	.align		4
.L_14:
        /*0058*/ 	.word	index@(_Z25rgb_copy_struct_coalescedP5pixelS0_)
        /*005c*/ 	.word	0x00000000


	//----- nvinfo : EIATTR_REGCOUNT
	.align		4
.L_15:
        /*0060*/ 	.byte	0x04, 0x2f
        /*0062*/ 	.short	(.L_17 - .L_16)
	.align		4
.L_16:
        /*0064*/ 	.word	index@(_Z21rgb_copy_struct_wholeP5pixelS0_)
        /*0068*/ 	.word	0x00000010


	//----- nvinfo : EIATTR_FRAME_SIZE
	.align		4
.L_17:
        /*006c*/ 	.byte	0x04, 0x11
        /*006e*/ 	.short	(.L_19 - .L_18)
	.align		4
.L_18:
        /*0070*/ 	.word	index@(_Z21rgb_copy_struct_wholeP5pixelS0_)
        /*0074*/ 	.word	0x00000000


	//----- nvinfo : EIATTR_MIN_STACK_SIZE
	.align		4
.L_19:
        /*0078*/ 	.byte	0x04, 0x12
        /*007a*/ 	.short	(.L_21 - .L_20)
	.align		4
.L_20:
        /*007c*/ 	.word	index@(_Z21rgb_copy_struct_wholeP5pixelS0_)
        /*0080*/ 	.word	0x00000000


	//----- nvinfo : EIATTR_MIN_STACK_SIZE
	.align		4
.L_21:
        /*0084*/ 	.byte	0x04, 0x12
        /*0086*/ 	.short	(.L_23 - .L_22)
	.align		4
.L_22:
        /*0088*/ 	.word	index@(_Z25rgb_copy_struct_coalescedP5pixelS0_)
        /*008c*/ 	.word	0x00000000


	//----- nvinfo : EIATTR_MIN_STACK_SIZE
	.align		4
.L_23:
        /*0090*/ 	.byte	0x04, 0x12
        /*0092*/ 	.short	(.L_25 - .L_24)
	.align		4
.L_24:
        /*0094*/ 	.word	index@(_Z27rgb_copy_struct_interleavedP5pixelS0_)
        /*0098*/ 	.word	0x00000000


	//----- nvinfo : EIATTR_MIN_STACK_SIZE
	.align		4
.L_25:
        /*009c*/ 	.byte	0x04, 0x12
        /*009e*/ 	.short	(.L_27 - .L_26)
	.align		4
.L_26:
        /*00a0*/ 	.word	index@(_Z24rgb_copy_array_coalescedPiS_)
        /*00a4*/ 	.word	0x00000000


	//----- nvinfo : EIATTR_MIN_STACK_SIZE
	.align		4
.L_27:
        /*00a8*/ 	.byte	0x04, 0x12
        /*00aa*/ 	.short	(.L_29 - .L_28)
	.align		4
.L_28:
        /*00ac*/ 	.word	index@(_Z26rgb_copy_array_interleavedPiS_)
        /*00b0*/ 	.word	0x00000000
.L_29:


//--------------------- .nv.compat                --------------------------
	.section	.nv.compat,"",@"SHT_CUDA_COMPAT_INFO"
	.align	4
        /*0000*/ 	.byte	0x02, 0x09, 0x00, 0x00, 0x02, 0x02, 0x01, 0x00, 0x02, 0x05, 0x05, 0x00, 0x03, 0x07, 0x01, 0x01
        /*0010*/ 	.byte	0x02, 0x03, 0x00, 0x00, 0x02, 0x06, 0x01, 0x00, 0x04, 0x0b, 0x08, 0x00, 0x09, 0x00, 0x00, 0x00
        /*0020*/ 	.byte	0x00, 0x00, 0x00, 0x00


//--------------------- .nv.info._Z21rgb_copy_struct_wholeP5pixelS0_ --------------------------
	.section	.nv.info._Z21rgb_copy_struct_wholeP5pixelS0_,"",@"SHT_CUDA_INFO"
	.sectionflags	@""
	.align	4


	//----- nvinfo : EIATTR_CUDA_API_VERSION
	.align		4
        /*0000*/ 	.byte	0x04, 0x37
        /*0002*/ 	.short	(.L_31 - .L_30)
.L_30:
        /*0004*/ 	.word	0x00000082


	//----- nvinfo : EIATTR_KPARAM_INFO
	.align		4
.L_31:
        /*0008*/ 	.byte	0x04, 0x17
        /*000a*/ 	.short	(.L_33 - .L_32)
.L_32:
        /*000c*/ 	.word	0x00000000
        /*0010*/ 	.short	0x0001
        /*0012*/ 	.short	0x0008
        /*0014*/ 	.byte	0x00, 0xf5, 0x21, 0x00


	//----- nvinfo : EIATTR_KPARAM_INFO
	.align		4
.L_33:
        /*0018*/ 	.byte	0x04, 0x17
        /*001a*/ 	.short	(.L_35 - .L_34)
.L_34:
        /*001c*/ 	.word	0x00000000
        /*0020*/ 	.short	0x0000
        /*0022*/ 	.short	0x0000
        /*0024*/ 	.byte	0x00, 0xf5, 0x21, 0x00


	//----- nvinfo : EIATTR_SPARSE_MMA_MASK
	.align		4
.L_35:
        /*0028*/ 	.byte	0x03, 0x50
        /*002a*/ 	.short	0x0000


	//----- nvinfo : EIATTR_MAXREG_COUNT
	.align		4
        /*002c*/ 	.byte	0x03, 0x1b
        /*002e*/ 	.short	0x00ff


	//----- nvinfo : EIATTR_MERCURY_ISA_VERSION
	.align		4
        /*0030*/ 	.byte	0x03, 0x5f
        /*0032*/ 	.short	0x0101


	//----- nvinfo : EIATTR_VRC_CTA_INIT_COUNT
	.align		4
        /*0034*/ 	.byte	0x02, 0x4a
	.zero		1
	.zero		1


	//----- nvinfo : EIATTR_EXIT_INSTR_OFFSETS
	.align		4
        /*0038*/ 	.byte	0x04, 0x1c
        /*003a*/ 	.short	(.L_37 - .L_36)


	//   ....[0]....
.L_36:
        /*003c*/ 	.word	0x00000100


	//----- nvinfo : EIATTR_CBANK_PARAM_SIZE
	.align		4
.L_37:
        /*0040*/ 	.byte	0x03, 0x19
        /*0042*/ 	.short	0x0010


	//----- nvinfo : EIATTR_PARAM_CBANK
	.align		4
        /*0044*/ 	.byte	0x04, 0x0a
        /*0046*/ 	.short	(.L_39 - .L_38)
	.align		4
.L_38:
        /*0048*/ 	.word	index@(.nv.constant0._Z21rgb_copy_struct_wholeP5pixelS0_)
        /*004c*/ 	.short	0x0380
        /*004e*/ 	.short	0x0010


	//----- nvinfo : EIATTR_SW_WAR
	.align		4
.L_39:
        /*0050*/ 	.byte	0x04, 0x36
        /*0052*/ 	.short	(.L_41 - .L_40)
.L_40:
        /*0054*/ 	.word	0x00000008
.L_41:


//--------------------- .nv.info._Z25rgb_copy_struct_coalescedP5pixelS0_ --------------------------
	.section	.nv.info._Z25rgb_copy_struct_coalescedP5pixelS0_,"",@"SHT_CUDA_INFO"
	.sectionflags	@""
	.align	4


	//----- nvinfo : EIATTR_CUDA_API_VERSION
	.align		4
        /*0000*/ 	.byte	0x04, 0x37
        /*0002*/ 	.short	(.L_43 - .L_42)
.L_42:
        /*0004*/ 	.word	0x00000082


	//----- nvinfo : EIATTR_KPARAM_INFO
	.align		4
.L_43:
        /*0008*/ 	.byte	0x04, 0x17
        /*000a*/ 	.short	(.L_45 - .L_44)
.L_44:
        /*000c*/ 	.word	0x00000000
        /*0010*/ 	.short	0x0001
        /*0012*/ 	.short	0x0008
        /*0014*/ 	.byte	0x00, 0xf5, 0x21, 0x00


	//----- nvinfo : EIATTR_KPARAM_INFO
	.align		4
.L_45:
        /*0018*/ 	.byte	0x04, 0x17
        /*001a*/ 	.short	(.L_47 - .L_46)
.L_46:
        /*001c*/ 	.word	0x00000000
        /*0020*/ 	.short	0x0000
        /*0022*/ 	.short	0x0000
        /*0024*/ 	.byte	0x00, 0xf5, 0x21, 0x00


	//----- nvinfo : EIATTR_SPARSE_MMA_MASK
	.align		4
.L_47:
        /*0028*/ 	.byte	0x03, 0x50
        /*002a*/ 	.short	0x0000


	//----- nvinfo : EIATTR_MAXREG_COUNT
	.align		4
        /*002c*/ 	.byte	0x03, 0x1b
        /*002e*/ 	.short	0x00ff


	//----- nvinfo : EIATTR_MERCURY_ISA_VERSION
	.align		4
        /*0030*/ 	.byte	0x03, 0x5f
        /*0032*/ 	.short	0x0101


	//----- nvinfo : EIATTR_VRC_CTA_INIT_COUNT
	.align		4
        /*0034*/ 	.byte	0x02, 0x4a
	.zero		1
	.zero		1


	//----- nvinfo : EIATTR_EXIT_INSTR_OFFSETS
	.align		4
        /*0038*/ 	.byte	0x04, 0x1c
        /*003a*/ 	.short	(.L_49 - .L_48)


	//   ....[0]....
.L_48:
        /*003c*/ 	.word	0x00000120


	//----- nvinfo : EIATTR_CBANK_PARAM_SIZE
	.align		4
.L_49:
        /*0040*/ 	.byte	0x03, 0x19
        /*0042*/ 	.short	0x0010


	//----- nvinfo : EIATTR_PARAM_CBANK
	.align		4
        /*0044*/ 	.byte	0x04, 0x0a
        /*0046*/ 	.short	(.L_51 - .L_50)
	.align		4
.L_50:
        /*0048*/ 	.word	index@(.nv.constant0._Z25rgb_copy_struct_coalescedP5pixelS0_)
        /*004c*/ 	.short	0x0380
        /*004e*/ 	.short	0x0010


	//----- nvinfo : EIATTR_SW_WAR
	.align		4
.L_51:
        /*0050*/ 	.byte	0x04, 0x36
        /*0052*/ 	.short	(.L_53 - .L_52)
.L_52:
        /*0054*/ 	.word	0x00000008
.L_53:


//--------------------- .nv.info._Z27rgb_copy_struct_interleavedP5pixelS0_ --------------------------
	.section	.nv.info._Z27rgb_copy_struct_interleavedP5pixelS0_,"",@"SHT_CUDA_INFO"
	.sectionflags	@""
	.align	4


	//----- nvinfo : EIATTR_CUDA_API_VERSION
	.align		4
        /*0000*/ 	.byte	0x04, 0x37
        /*0002*/ 	.short	(.L_55 - .L_54)
.L_54:
        /*0004*/ 	.word	0x00000082


	//----- nvinfo : EIATTR_KPARAM_INFO
	.align		4
.L_55:
        /*0008*/ 	.byte	0x04, 0x17
        /*000a*/ 	.short	(.L_57 - .L_56)
.L_56:
        /*000c*/ 	.word	0x00000000
        /*0010*/ 	.short	0x0001
        /*0012*/ 	.short	0x0008
        /*0014*/ 	.byte	0x00, 0xf5, 0x21, 0x00


	//----- nvinfo : EIATTR_KPARAM_INFO
	.align		4
.L_57:
        /*0018*/ 	.byte	0x04, 0x17
        /*001a*/ 	.short	(.L_59 - .L_58)
.L_58:
        /*001c*/ 	.word	0x00000000
        /*0020*/ 	.short	0x0000
        /*0022*/ 	.short	0x0000
        /*0024*/ 	.byte	0x00, 0xf5, 0x21, 0x00


	//----- nvinfo : EIATTR_SPARSE_MMA_MASK
	.align		4
.L_59:
        /*0028*/ 	.byte	0x03, 0x50
        /*002a*/ 	.short	0x0000


	//----- nvinfo : EIATTR_MAXREG_COUNT
	.align		4
        /*002c*/ 	.byte	0x03, 0x1b
        /*002e*/ 	.short	0x00ff


	//----- nvinfo : EIATTR_MERCURY_ISA_VERSION
	.align		4
        /*0030*/ 	.byte	0x03, 0x5f
        /*0032*/ 	.short	0x0101


	//----- nvinfo : EIATTR_VRC_CTA_INIT_COUNT
	.align		4
        /*0034*/ 	.byte	0x02, 0x4a
	.zero		1
	.zero		1


	//----- nvinfo : EIATTR_EXIT_INSTR_OFFSETS
	.align		4
        /*0038*/ 	.byte	0x04, 0x1c
        /*003a*/ 	.short	(.L_61 - .L_60)


	//   ....[0]....
.L_60:
        /*003c*/ 	.word	0x000000d0


	//----- nvinfo : EIATTR_CBANK_PARAM_SIZE
	.align		4
.L_61:
        /*0040*/ 	.byte	0x03, 0x19
        /*0042*/ 	.short	0x0010


	//----- nvinfo : EIATTR_PARAM_CBANK
	.align		4
        /*0044*/ 	.byte	0x04, 0x0a
        /*0046*/ 	.short	(.L_63 - .L_62)
	.align		4
.L_62:
        /*0048*/ 	.word	index@(.nv.constant0._Z27rgb_copy_struct_interleavedP5pixelS0_)
        /*004c*/ 	.short	0x0380
        /*004e*/ 	.short	0x0010


	//----- nvinfo : EIATTR_SW_WAR
	.align		4
.L_63:
        /*0050*/ 	.byte	0x04, 0x36
        /*0052*/ 	.short	(.L_65 - .L_64)
.L_64:
        /*0054*/ 	.word	0x00000008
.L_65:


//--------------------- .nv.info._Z24rgb_copy_array_coalescedPiS_ --------------------------
	.section	.nv.info._Z24rgb_copy_array_coalescedPiS_,"",@"SHT_CUDA_INFO"
	.sectionflags	@""
	.align	4


	//----- nvinfo : EIATTR_CUDA_API_VERSION
	.align		4
        /*0000*/ 	.byte	0x04, 0x37
        /*0002*/ 	.short	(.L_67 - .L_66)
.L_66:
        /*0004*/ 	.word	0x00000082


	//----- nvinfo : EIATTR_KPARAM_INFO
	.align		4
.L_67:
        /*0008*/ 	.byte	0x04, 0x17
        /*000a*/ 	.short	(.L_69 - .L_68)
.L_68:
        /*000c*/ 	.word	0x00000000
        /*0010*/ 	.short	0x0001
        /*0012*/ 	.short	0x0008
        /*0014*/ 	.byte	0x00, 0xf5, 0x21, 0x00


	//----- nvinfo : EIATTR_KPARAM_INFO
	.align		4
.L_69:
        /*0018*/ 	.byte	0x04, 0x17
        /*001a*/ 	.short	(.L_71 - .L_70)
.L_70:
        /*001c*/ 	.word	0x00000000
        /*0020*/ 	.short	0x0000
        /*0022*/ 	.short	0x0000
        /*0024*/ 	.byte	0x00, 0xf5, 0x21, 0x00


	//----- nvinfo : EIATTR_SPARSE_MMA_MASK
	.align		4
.L_71:
        /*0028*/ 	.byte	0x03, 0x50
        /*002a*/ 	.short	0x0000


	//----- nvinfo : EIATTR_MAXREG_COUNT
	.align		4
        /*002c*/ 	.byte	0x03, 0x1b
        /*002e*/ 	.short	0x00ff


	//----- nvinfo : EIATTR_MERCURY_ISA_VERSION
	.align		4
        /*0030*/ 	.byte	0x03, 0x5f
        /*0032*/ 	.short	0x0101


	//----- nvinfo : EIATTR_VRC_CTA_INIT_COUNT
	.align		4
        /*0034*/ 	.byte	0x02, 0x4a
	.zero		1
	.zero		1


	//----- nvinfo : EIATTR_EXIT_INSTR_OFFSETS
	.align		4
        /*0038*/ 	.byte	0x04, 0x1c
        /*003a*/ 	.short	(.L_73 - .L_72)


	//   ....[0]....
.L_72:
        /*003c*/ 	.word	0x00000160


	//----- nvinfo : EIATTR_CBANK_PARAM_SIZE
	.align		4
.L_73:
        /*0040*/ 	.byte	0x03, 0x19
        /*0042*/ 	.short	0x0010


	//----- nvinfo : EIATTR_PARAM_CBANK
	.align		4
        /*0044*/ 	.byte	0x04, 0x0a
        /*0046*/ 	.short	(.L_75 - .L_74)
	.align		4
.L_74:
        /*0048*/ 	.word	index@(.nv.constant0._Z24rgb_copy_array_coalescedPiS_)
        /*004c*/ 	.short	0x0380
        /*004e*/ 	.short	0x0010


	//----- nvinfo : EIATTR_SW_WAR
	.align		4
.L_75:
        /*0050*/ 	.byte	0x04, 0x36
        /*0052*/ 	.short	(.L_77 - .L_76)
.L_76:
        /*0054*/ 	.word	0x00000008
.L_77:


//--------------------- .nv.info._Z26rgb_copy_array_interleavedPiS_ --------------------------
	.section	.nv.info._Z26rgb_copy_array_interleavedPiS_,"",@"SHT_CUDA_INFO"
	.sectionflags	@""
	.align	4


	//----- nvinfo : EIATTR_CUDA_API_VERSION
	.align		4
        /*0000*/ 	.byte	0x04, 0x37
        /*0002*/ 	.short	(.L_79 - .L_78)
.L_78:
        /*0004*/ 	.word	0x00000082


	//----- nvinfo : EIATTR_KPARAM_INFO
	.align		4
.L_79:
        /*0008*/ 	.byte	0x04, 0x17
        /*000a*/ 	.short	(.L_81 - .L_80)
.L_80:
        /*000c*/ 	.word	0x00000000
        /*0010*/ 	.short	0x0001
        /*0012*/ 	.short	0x0008
        /*0014*/ 	.byte	0x00, 0xf5, 0x21, 0x00


	//----- nvinfo : EIATTR_KPARAM_INFO
	.align		4
.L_81:
        /*0018*/ 	.byte	0x04, 0x17
        /*001a*/ 	.short	(.L_83 - .L_82)
.L_82:
        /*001c*/ 	.word	0x00000000
        /*0020*/ 	.short	0x0000
        /*0022*/ 	.short	0x0000
        /*0024*/ 	.byte	0x00, 0xf5, 0x21, 0x00


	//----- nvinfo : EIATTR_SPARSE_MMA_MASK
	.align		4
.L_83:
        /*0028*/ 	.byte	0x03, 0x50
        /*002a*/ 	.short	0x0000


	//----- nvinfo : EIATTR_MAXREG_COUNT
	.align		4
        /*002c*/ 	.byte	0x03, 0x1b
        /*002e*/ 	.short	0x00ff


	//----- nvinfo : EIATTR_MERCURY_ISA_VERSION
	.align		4
        /*0030*/ 	.byte	0x03, 0x5f
        /*0032*/ 	.short	0x0101


	//----- nvinfo : EIATTR_VRC_CTA_INIT_COUNT
	.align		4
        /*0034*/ 	.byte	0x02, 0x4a
	.zero		1
	.zero		1


	//----- nvinfo : EIATTR_EXIT_INSTR_OFFSETS
	.align		4
        /*0038*/ 	.byte	0x04, 0x1c
        /*003a*/ 	.short	(.L_85 - .L_84)


	//   ....[0]....
.L_84:
        /*003c*/ 	.word	0x00000060


	//   ....[1]....
        /*0040*/ 	.word	0x00000130


	//----- nvinfo : EIATTR_CBANK_PARAM_SIZE
	.align		4
.L_85:
        /*0044*/ 	.byte	0x03, 0x19
        /*0046*/ 	.short	0x0010


	//----- nvinfo : EIATTR_PARAM_CBANK
	.align		4
        /*0048*/ 	.byte	0x04, 0x0a
        /*004a*/ 	.short	(.L_87 - .L_86)
	.align		4
.L_86:
        /*004c*/ 	.word	index@(.nv.constant0._Z26rgb_copy_array_interleavedPiS_)
        /*0050*/ 	.short	0x0380
        /*0052*/ 	.short	0x0010


	//----- nvinfo : EIATTR_SW_WAR
	.align		4
.L_87:
        /*0054*/ 	.byte	0x04, 0x36
        /*0056*/ 	.short	(.L_89 - .L_88)
.L_88:
        /*0058*/ 	.word	0x00000008
.L_89:


//--------------------- .nv.callgraph             --------------------------
	.section	.nv.callgraph,"",@"SHT_CUDA_CALLGRAPH"
	.align	4
	.sectionentsize	8
	.align		4
        /*0000*/ 	.word	0x00000000
	.align		4
        /*0004*/ 	.word	0xffffffff
	.align		4
        /*0008*/ 	.word	0x00000000
	.align		4
        /*000c*/ 	.word	0xfffffffe
	.align		4
        /*0010*/ 	.word	0x00000000
	.align		4
        /*0014*/ 	.word	0xfffffffd
	.align		4
        /*0018*/ 	.word	0x00000000
	.align		4
        /*001c*/ 	.word	0xfffffffc


//--------------------- .text._Z21rgb_copy_struct_wholeP5pixelS0_ --------------------------
	.section	.text._Z21rgb_copy_struct_wholeP5pixelS0_,"ax",@progbits
	.align	128
        .global         _Z21rgb_copy_struct_wholeP5pixelS0_
        .type           _Z21rgb_copy_struct_wholeP5pixelS0_,@function
        .size           _Z21rgb_copy_struct_wholeP5pixelS0_,(.L_x_5 - _Z21rgb_copy_struct_wholeP5pixelS0_)
        .other          _Z21rgb_copy_struct_wholeP5pixelS0_,@"STO_CUDA_ENTRY STV_DEFAULT"
_Z21rgb_copy_struct_wholeP5pixelS0_:
.text._Z21rgb_copy_struct_wholeP5pixelS0_:
[----:B------:R-:W-:Y:S01]  /*0000*/  LDC R1, c[0x0][0x37c] ;  /* 0x0000df00ff017b82 */ /* 0x000fe20000000800 */
[----:B------:R-:W0:Y:S07]  /*0010*/  S2R R0, SR_TID.X ;  /* 0x0000000000007919 */ /* 0x000e2e0000002100 */
[----:B------:R-:W0:Y:S01]  /*0020*/  S2UR UR6, SR_CTAID.X ;  /* 0x00000000000679c3 */ /* 0x000e220000002500 */
[----:B------:R-:W1:Y:S07]  /*0030*/  LDCU.64 UR4, c[0x0][0x358] ;  /* 0x00006b00ff0477ac */ /* 0x000e6e0008000a00 */
[----:B------:R-:W0:Y:S08]  /*0040*/  LDC R7, c[0x0][0x360] ;  /* 0x0000d800ff077b82 */ /* 0x000e300000000800 */
[----:B------:R-:W2:Y:S08]  /*0050*/  LDC.64 R4, c[0x0][0x388] ;  /* 0x0000e200ff047b82 */ /* 0x000eb00000000a00 */
[----:B------:R-:W3:Y:S01]  /*0060*/  LDC.64 R2, c[0x0][0x380] ;  /* 0x0000e000ff027b82 */ /* 0x000ee20000000a00 */
[----:B0-----:R-:W-:-:S04]  /*0070*/  IMAD R7, R7, UR6, R0 ;  /* 0x0000000607077c24 */ /* 0x001fc8000f8e0200 */
[----:B--2---:R-:W-:-:S05]  /*0080*/  IMAD.WIDE R4, R7, 0xc, R4 ;  /* 0x0000000c07047825 */ /* 0x004fca00078e0204 */
[----:B-1----:R-:W2:Y:S04]  /*0090*/  LDG.E R9, desc[UR4][R4.64] ;  /* 0x0000000404097981 */ /* 0x002ea8000c1e1900 */
[----:B------:R-:W4:Y:S04]  /*00a0*/  LDG.E R11, desc[UR4][R4.64+0x4] ;  /* 0x00000404040b7981 */ /* 0x000f28000c1e1900 */
[----:B------:R-:W5:Y:S01]  /*00b0*/  LDG.E R13, desc[UR4][R4.64+0x8] ;  /* 0x00000804040d7981 */ /* 0x000f62000c1e1900 */
[----:B---3--:R-:W-:-:S05]  /*00c0*/  IMAD.WIDE R2, R7, 0xc, R2 ;  /* 0x0000000c07027825 */ /* 0x008fca00078e0202 */
[----:B--2---:R-:W-:Y:S04]  /*00d0*/  STG.E desc[UR4][R2.64], R9 ;  /* 0x0000000902007986 */ /* 0x004fe8000c101904 */
[----:B----4-:R-:W-:Y:S04]  /*00e0*/  STG.E desc[UR4][R2.64+0x4], R11 ;  /* 0x0000040b02007986 */ /* 0x010fe8000c101904 */
[----:B-----5:R-:W-:Y:S01]  /*00f0*/  STG.E desc[UR4][R2.64+0x8], R13 ;  /* 0x0000080d02007986 */ /* 0x020fe2000c101904 */
[----:B------:R-:W-:Y:S05]  /*0100*/  EXIT ;  /* 0x000000000000794d */ /* 0x000fea0003800000 */
.L_x_0:
[----:B------:R-:W-:-:S00]  /*0110*/  BRA `(.L_x_0) ;  /* 0xfffffffc00fc7947 */ /* 0x000fc0000383ffff */
[----:B------:R-:W-:-:S00]  /*0120*/  NOP ;  /* 0x0000000000007918 */ /* 0x000fc00000000000 */
        /* <DEDUP_REMOVED lines=13> */
.L_x_5:


//--------------------- .text._Z25rgb_copy_struct_coalescedP5pixelS0_ --------------------------
	.section	.text._Z25rgb_copy_struct_coalescedP5pixelS0_,"ax",@progbits
	.align	128
        .global         _Z25rgb_copy_struct_coalescedP5pixelS0_
        .type           _Z25rgb_copy_struct_coalescedP5pixelS0_,@function
        .size           _Z25rgb_copy_struct_coalescedP5pixelS0_,(.L_x_6 - _Z25rgb_copy_struct_coalescedP5pixelS0_)
        .other          _Z25rgb_copy_struct_coalescedP5pixelS0_,@"STO_CUDA_ENTRY STV_DEFAULT"
_Z25rgb_copy_struct_coalescedP5pixelS0_:
.text._Z25rgb_copy_struct_coalescedP5pixelS0_:
[----:B------:R-:W-:Y:S01]  /*0000*/  LDC R1, c[0x0][0x37c] ;  /* 0x0000df00ff017b82 */ /* 0x000fe20000000800 */
[----:B------:R-:W0:Y:S07]  /*0010*/  S2R R7, SR_TID.X ;  /* 0x0000000000077919 */ /* 0x000e2e0000002100 */
[----:B------:R-:W0:Y:S01]  /*0020*/  LDC.64 R2, c[0x0][0x388] ;  /* 0x0000e200ff027b82 */ /* 0x000e220000000a00 */
[----:B------:R-:W1:Y:S07]  /*0030*/  LDCU.64 UR4, c[0x0][0x358] ;  /* 0x00006b00ff0477ac */ /* 0x000e6e0008000a00 */
[----:B------:R-:W2:Y:S01]  /*0040*/  LDC.64 R4, c[0x0][0x380] ;  /* 0x0000e000ff047b82 */ /* 0x000ea20000000a00 */
[----:B0-----:R-:W-:-:S05]  /*0050*/  IMAD.WIDE.U32 R2, R7, 0x4, R2 ;  /* 0x0000000407027825 */ /* 0x001fca00078e0002 */
[----:B-1----:R-:W3:Y:S02]  /*0060*/  LDG.E R13, desc[UR4][R2.64] ;  /* 0x00000004020d7981 */ /* 0x002ee4000c1e1900 */
[----:B------:R-:W0:Y:S01]  /*0070*/  LDC R17, c[0x0][0x360] ;  /* 0x0000d800ff117b82 */ /* 0x000e220000000800 */
[----:B--2---:R-:W-:-:S04]  /*0080*/  IMAD.WIDE.U32 R4, R7, 0x4, R4 ;  /* 0x0000000407047825 */ /* 0x004fc800078e0004 */
[C---:B0-----:R-:W-:Y:S01]  /*0090*/  IMAD.WIDE R6, R17.reuse, 0x4, R2 ;  /* 0x0000000411067825 */ /* 0x041fe200078e0202 */
[----:B---3--:R-:W-:Y:S04]  /*00a0*/  STG.E desc[UR4][R4.64], R13 ;  /* 0x0000000d04007986 */ /* 0x008fe8000c101904 */
[----:B------:R-:W2:Y:S01]  /*00b0*/  LDG.E R15, desc[UR4][R6.64] ;  /* 0x00000004060f7981 */ /* 0x000ea2000c1e1900 */
[----:B------:R-:W-:-:S04]  /*00c0*/  IMAD.WIDE R8, R17, 0x4, R4 ;  /* 0x0000000411087825 */ /* 0x000fc800078e0204 */
[C---:B------:R-:W-:Y:S01]  /*00d0*/  IMAD.WIDE R10, R17.reuse, 0x4, R6 ;  /* 0x00000004110a7825 */ /* 0x040fe200078e0206 */
[----:B--2---:R-:W-:Y:S05]  /*00e0*/  STG.E desc[UR4][R8.64], R15 ;  /* 0x0000000f08007986 */ /* 0x004fea000c101904 */
[----:B------:R-:W2:Y:S01]  /*00f0*/  LDG.E R11, desc[UR4][R10.64] ;  /* 0x000000040a0b7981 */ /* 0x000ea2000c1e1900 */
[----:B------:R-:W-:-:S05]  /*0100*/  IMAD.WIDE R2, R17, 0x4, R8 ;  /* 0x0000000411027825 */ /* 0x000fca00078e0208 */
[----:B--2---:R-:W-:Y:S01]  /*0110*/  STG.E desc[UR4][R2.64], R11 ;  /* 0x0000000b02007986 */ /* 0x004fe2000c101904 */
[----:B------:R-:W-:Y:S05]  /*0120*/  EXIT ;  /* 0x000000000000794d */ /* 0x000fea0003800000 */
.L_x_1:
        /* <DEDUP_REMOVED lines=13> */
.L_x_6:


//--------------------- .text._Z27rgb_copy_struct_interleavedP5pixelS0_ --------------------------
	.section	.text._Z27rgb_copy_struct_interleavedP5pixelS0_,"ax",@progbits
	.align	128
        .global         _Z27rgb_copy_struct_interleavedP5pixelS0_
        .type           _Z27rgb_copy_struct_interleavedP5pixelS0_,@function
        .size           _Z27rgb_copy_struct_interleavedP5pixelS0_,(.L_x_7 - _Z27rgb_copy_struct_interleavedP5pixelS0_)
        .other          _Z27rgb_copy_struct_interleavedP5pixelS0_,@"STO_CUDA_ENTRY STV_DEFAULT"
_Z27rgb_copy_struct_interleavedP5pixelS0_:
.text._Z27rgb_copy_struct_interleavedP5pixelS0_:
[----:B------:R-:W-:Y:S01]  /*0000*/  LDC R1, c[0x0][0x37c] ;  /* 0x0000df00ff017b82 */ /* 0x000fe20000000800 */
[----:B------:R-:W0:Y:S07]  /*0010*/  S2R R9, SR_TID.X ;  /* 0x0000000000097919 */ /* 0x000e2e0000002100 */
[----:B------:R-:W0:Y:S01]  /*0020*/  LDC.64 R2, c[0x0][0x388] ;  /* 0x0000e200ff027b82 */ /* 0x000e220000000a00 */
[----:B------:R-:W1:Y:S07]  /*0030*/  LDCU.64 UR4, c[0x0][0x358] ;  /* 0x00006b00ff0477ac */ /* 0x000e6e0008000a00 */
[----:B------:R-:W2:Y:S01]  /*0040*/  LDC.64 R4, c[0x0][0x380] ;  /* 0x0000e000ff047b82 */ /* 0x000ea20000000a00 */
[----:B0-----:R-:W-:-:S05]  /*0050*/  IMAD.WIDE.U32 R2, R9, 0xc, R2 ;  /* 0x0000000c09027825 */ /* 0x001fca00078e0002 */
[----:B-1----:R-:W3:Y:S01]  /*0060*/  LDG.E R7, desc[UR4][R2.64] ;  /* 0x0000000402077981 */ /* 0x002ee2000c1e1900 */
[----:B--2---:R-:W-:-:S05]  /*0070*/  IMAD.WIDE.U32 R4, R9, 0xc, R4 ;  /* 0x0000000c09047825 */ /* 0x004fca00078e0004 */
[----:B---3--:R-:W-:Y:S04]  /*0080*/  STG.E desc[UR4][R4.64], R7 ;  /* 0x0000000704007986 */ /* 0x008fe8000c101904 */
[----:B------:R-:W2:Y:S04]  /*0090*/  LDG.E R9, desc[UR4][R2.64+0x4] ;  /* 0x0000040402097981 */ /* 0x000ea8000c1e1900 */
[----:B--2---:R-:W-:Y:S04]  /*00a0*/  STG.E desc[UR4][R4.64+0x4], R9 ;  /* 0x0000040904007986 */ /* 0x004fe8000c101904 */
[----:B------:R-:W2:Y:S04]  /*00b0*/  LDG.E R11, desc[UR4][R2.64+0x8] ;  /* 0x00000804020b7981 */ /* 0x000ea8000c1e1900 */
[----:B--2---:R-:W-:Y:S01]  /*00c0*/  STG.E desc[UR4][R4.64+0x8], R11 ;  /* 0x0000080b04007986 */ /* 0x004fe2000c101904 */
[----:B------:R-:W-:Y:S05]  /*00d0*/  EXIT ;  /* 0x000000000000794d */ /* 0x000fea0003800000 */
.L_x_2:
        /* <DEDUP_REMOVED lines=10> */
.L_x_7:


//--------------------- .text._Z24rgb_copy_array_coalescedPiS_ --------------------------
	.section	.text._Z24rgb_copy_array_coalescedPiS_,"ax",@progbits
	.align	128
        .global         _Z24rgb_copy_array_coalescedPiS_
        .type           _Z24rgb_copy_array_coalescedPiS_,@function
        .size           _Z24rgb_copy_array_coalescedPiS_,(.L_x_8 - _Z24rgb_copy_array_coalescedPiS_)
        .other          _Z24rgb_copy_array_coalescedPiS_,@"STO_CUDA_ENTRY STV_DEFAULT"
_Z24rgb_copy_array_coalescedPiS_:
.text._Z24rgb_copy_array_coalescedPiS_:
        /* <DEDUP_REMOVED lines=8> */
[----:B--2---:R-:W-:-:S05]  /*0080*/  IMAD.WIDE.U32 R2, R5, 0x4, R10 ;  /* 0x0000000405027825 */ /* 0x004fca00078e000a */
[----:B-1----:R-:W2:Y:S01]  /*0090*/  LDG.E R15, desc[UR4][R2.64] ;  /* 0x00000004020f7981 */ /* 0x002ea2000c1e1900 */
[C---:B------:R-:W-:Y:S01]  /*00a0*/  IADD3 R9, PT, PT, R5.reuse, R0, RZ ;  /* 0x0000000005097210 */ /* 0x040fe20007ffe0ff */
[----:B---3--:R-:W-:-:S04]  /*00b0*/  IMAD.WIDE.U32 R4, R5, 0x4, R12 ;  /* 0x0000000405047825 */ /* 0x008fc800078e000c */
[C---:B------:R-:W-:Y:S01]  /*00c0*/  IMAD.WIDE.U32 R6, R9.reuse, 0x4, R10 ;  /* 0x0000000409067825 */ /* 0x040fe200078e000a */
[C---:B------:R-:W-:Y:S01]  /*00d0*/  IADD3 R17, PT, PT, R9.reuse, R0, RZ ;  /* 0x0000000009117210 */ /* 0x040fe20007ffe0ff */
[----:B--2---:R-:W-:Y:S04]  /*00e0*/  STG.E desc[UR4][R4.64], R15 ;  /* 0x0000000f04007986 */ /* 0x004fe8000c101904 */
[----:B------:R-:W2:Y:S01]  /*00f0*/  LDG.E R7, desc[UR4][R6.64] ;  /* 0x0000000406077981 */ /* 0x000ea2000c1e1900 */
[----:B------:R-:W-:-:S04]  /*0100*/  IMAD.WIDE.U32 R8, R9, 0x4, R12 ;  /* 0x0000000409087825 */ /* 0x000fc800078e000c */
[C---:B------:R-:W-:Y:S01]  /*0110*/  IMAD.WIDE.U32 R10, R17.reuse, 0x4, R10 ;  /* 0x00000004110a7825 */ /* 0x040fe200078e000a */
[----:B--2---:R-:W-:Y:S05]  /*0120*/  STG.E desc[UR4][R8.64], R7 ;  /* 0x0000000708007986 */ /* 0x004fea000c101904 */
[----:B------:R-:W2:Y:S01]  /*0130*/  LDG.E R11, desc[UR4][R10.64] ;  /* 0x000000040a0b7981 */ /* 0x000ea2000c1e1900 */
[----:B------:R-:W-:-:S05]  /*0140*/  IMAD.WIDE.U32 R2, R17, 0x4, R12 ;  /* 0x0000000411027825 */ /* 0x000fca00078e000c */
[----:B--2---:R-:W-:Y:S01]  /*0150*/  STG.E desc[UR4][R2.64], R11 ;  /* 0x0000000b02007986 */ /* 0x004fe2000c101904 */
[----:B------:R-:W-:Y:S05]  /*0160*/  EXIT ;  /* 0x000000000000794d */ /* 0x000fea0003800000 */
.L_x_3:
        /* <DEDUP_REMOVED lines=9> */
.L_x_8:


//--------------------- .text._Z26rgb_copy_array_interleavedPiS_ --------------------------
	.section	.text._Z26rgb_copy_array_interleavedPiS_,"ax",@progbits
	.align	128
        .global         _Z26rgb_copy_array_interleavedPiS_
        .type           _Z26rgb_copy_array_interleavedPiS_,@function
        .size           _Z26rgb_copy_array_interleavedPiS_,(.L_x_9 - _Z26rgb_copy_array_interleavedPiS_)
        .other          _Z26rgb_copy_array_interleavedPiS_,@"STO_CUDA_ENTRY STV_DEFAULT"
_Z26rgb_copy_array_interleavedPiS_:
.text._Z26rgb_copy_array_interleavedPiS_:
[----:B------:R-:W-:Y:S01]  /*0000*/  LDC R1, c[0x0][0x37c] ;  /* 0x0000df00ff017b82 */ /* 0x000fe20000000800 */
[----:B------:R-:W0:Y:S07]  /*0010*/  S2R R3, SR_TID.X ;  /* 0x0000000000037919 */ /* 0x000e2e0000002100 */
[----:B------:R-:W0:Y:S08]  /*0020*/  S2UR UR4, SR_CTAID.X ;  /* 0x00000000000479c3 */ /* 0x000e300000002500 */
[----:B------:R-:W0:Y:S02]  /*0030*/  LDC R0, c[0x0][0x360] ;  /* 0x0000d800ff007b82 */ /* 0x000e240000000800 */
[----:B0-----:R-:W-:-:S05]  /*0040*/  IMAD R0, R0, UR4, R3 ;  /* 0x0000000400007c24 */ /* 0x001fca000f8e0203 */
[----:B------:R-:W-:-:S13]  /*0050*/  ISETP.GT.AND P0, PT, R0, 0xf, PT ;  /* 0x0000000f0000780c */ /* 0x000fda0003f04270 */
[----:B------:R-:W-:Y:S05]  /*0060*/  @P0 EXIT ;  /* 0x000000000000094d */ /* 0x000fea0003800000 */
[----:B------:R-:W0:Y:S01]  /*0070*/  LDC.64 R2, c[0x0][0x388] ;  /* 0x0000e200ff027b82 */ /* 0x000e220000000a00 */
[----:B------:R-:W1:Y:S01]  /*0080*/  LDCU.64 UR4, c[0x0][0x358] ;  /* 0x00006b00ff0477ac */ /* 0x000e620008000a00 */
[----:B------:R-:W-:-:S06]  /*0090*/  LEA R7, R0, R0, 0x1 ;  /* 0x0000000000077211 */ /* 0x000fcc00078e08ff */
[----:B------:R-:W2:Y:S01]  /*00a0*/  LDC.64 R4, c[0x0][0x380] ;  /* 0x0000e000ff047b82 */ /* 0x000ea20000000a00 */
[----:B0-----:R-:W-:-:S05]  /*00b0*/  IMAD.WIDE R2, R7, 0x4, R2 ;  /* 0x0000000407027825 */ /* 0x001fca00078e0202 */
[----:B-1----:R-:W3:Y:S01]  /*00c0*/  LDG.E R9, desc[UR4][R2.64] ;  /* 0x0000000402097981 */ /* 0x002ee2000c1e1900 */
[----:B--2---:R-:W-:-:S05]  /*00d0*/  IMAD.WIDE R4, R7, 0x4, R4 ;  /* 0x0000000407047825 */ /* 0x004fca00078e0204 */
[----:B---3--:R-:W-:Y:S04]  /*00e0*/  STG.E desc[UR4][R4.64], R9 ;  /* 0x0000000904007986 */ /* 0x008fe8000c101904 */
[----:B------:R-:W2:Y:S04]  /*00f0*/  LDG.E R7, desc[UR4][R2.64+0x4] ;  /* 0x0000040402077981 */ /* 0x000ea8000c1e1900 */
[----:B--2---:R-:W-:Y:S04]  /*0100*/  STG.E desc[UR4][R4.64+0x4], R7 ;  /* 0x0000040704007986 */ /* 0x004fe8000c101904 */
[----:B------:R-:W2:Y:S04]  /*0110*/  LDG.E R11, desc[UR4][R2.64+0x8] ;  /* 0x00000804020b7981 */ /* 0x000ea8000c1e1900 */
[----:B--2---:R-:W-:Y:S01]  /*0120*/  STG.E desc[UR4][R4.64+0x8], R11 ;  /* 0x0000080b04007986 */ /* 0x004fe2000c101904 */
[----:B------:R-:W-:Y:S05]  /*0130*/  EXIT ;  /* 0x000000000000794d */ /* 0x000fea0003800000 */
.L_x_4:
        /* <DEDUP_REMOVED lines=12> */
.L_x_9:


//--------------------- .nv.shared.reserved.0     --------------------------
	.section	.nv.shared.reserved.0,"aw",@nobits
	.weak		__nv_reservedSMEM_offset_0_alias
	.size		__nv_reservedSMEM_offset_0_alias, 0, 64
	.other		__nv_reservedSMEM_offset_0_alias,@"STO_CUDA_RESERVED_SHARED STV_DEFAULT"
__nv_reservedSMEM_offset_0_alias:
	.zero		0
	.zero		64


//--------------------- .nv.constant0._Z21rgb_copy_struct_wholeP5pixelS0_ --------------------------
	.section	.nv.constant0._Z21rgb_copy_struct_wholeP5pixelS0_,"a",@progbits
	.sectionflags	@""
	.align	4
.nv.constant0._Z21rgb_copy_struct_wholeP5pixelS0_:
	.zero		912


//--------------------- .nv.constant0._Z25rgb_copy_struct_coalescedP5pixelS0_ --------------------------
	.section	.nv.constant0._Z25rgb_copy_struct_coalescedP5pixelS0_,"a",@progbits
	.sectionflags	@""
	.align	4
.nv.constant0._Z25rgb_copy_struct_coalescedP5pixelS0_:
	.zero		912


//--------------------- .nv.constant0._Z27rgb_copy_struct_interleavedP5pixelS0_ --------------------------
	.section	.nv.constant0._Z27rgb_copy_struct_interleavedP5pixelS0_,"a",@progbits
	.sectionflags	@""
	.align	4
.nv.constant0._Z27rgb_copy_struct_interleavedP5pixelS0_:
	.zero		912


//--------------------- .nv.constant0._Z24rgb_copy_array_coalescedPiS_ --------------------------
	.section	.nv.constant0._Z24rgb_copy_array_coalescedPiS_,"a",@progbits
	.sectionflags	@""
	.align	4
.nv.constant0._Z24rgb_copy_array_coalescedPiS_:
	.zero		912


//--------------------- .nv.constant0._Z26rgb_copy_array_interleavedPiS_ --------------------------
	.section	.nv.constant0._Z26rgb_copy_array_interleavedPiS_,"a",@progbits
	.sectionflags	@""
	.align	4
.nv.constant0._Z26rgb_copy_array_interleavedPiS_:
	.zero		912


//--------------------- SYMBOLS --------------------------

	.type		.nv.reservedSmem.offset0,@object
	.size		.nv.reservedSmem.offset0,0x4
